	.headerflags	@"EF_CUDA_TEXMODE_UNIFIED EF_CUDA_64BIT_ADDRESS EF_CUDA_ACCELERATORS EF_CUDA_SM90 EF_CUDA_VIRTUAL_SM(EF_CUDA_SM90)"
	.elftype	@"ET_EXEC"


//--------------------- .nv.info                  --------------------------
	.section	.nv.info,"",@"SHT_CUDA_INFO"
	.align	4


	//----- nvinfo : EIATTR_REGCOUNT
	.align		4
        /*0000*/ 	.byte	0x04, 0x2f
        /*0002*/ 	.short	(.L_1 - .L_0)
	.align		4
.L_0:
        /*0004*/ 	.word	index@(triton_poi_fused_convolution_relu_10)
        /*0008*/ 	.word	0x00000012


	//----- nvinfo : EIATTR_MIN_STACK_SIZE
	.align		4
.L_1:
        /*000c*/ 	.byte	0x04, 0x12
        /*000e*/ 	.short	(.L_3 - .L_2)
	.align		4
.L_2:
        /*0010*/ 	.word	index@(triton_poi_fused_convolution_relu_10)
        /*0014*/ 	.word	0x00000000


	//----- nvinfo : EIATTR_FRAME_SIZE
	.align		4
.L_3:
        /*0018*/ 	.byte	0x04, 0x11
        /*001a*/ 	.short	(.L_5 - .L_4)
	.align		4
.L_4:
        /*001c*/ 	.word	index@(triton_poi_fused_convolution_relu_10)
        /*0020*/ 	.word	0x00000000


	//----- nvinfo : EIATTR_MIN_STACK_SIZE
	.align		4
.L_5:
        /*0024*/ 	.byte	0x04, 0x12
        /*0026*/ 	.short	(.L_7 - .L_6)
	.align		4
.L_6:
        /*0028*/ 	.word	index@(triton_poi_fused_convolution_relu_10)
        /*002c*/ 	.word	0x00000000
.L_7:


//--------------------- .nv.info.triton_poi_fused_convolution_relu_10 --------------------------
	.section	.nv.info.triton_poi_fused_convolution_relu_10,"",@"SHT_CUDA_INFO"
	.sectionflags	@""
	.align	4


	//----- nvinfo : EIATTR_CUDA_API_VERSION
	.align		4
        /*0000*/ 	.byte	0x04, 0x37
        /*0002*/ 	.short	(.L_9 - .L_8)
.L_8:
        /*0004*/ 	.word	0x0000007c


	//----- nvinfo : EIATTR_KPARAM_INFO
	.align		4
.L_9:
        /*0008*/ 	.byte	0x04, 0x17
        /*000a*/ 	.short	(.L_11 - .L_10)
.L_10:
        /*000c*/ 	.word	0x00000000
        /*0010*/ 	.short	0x0002
        /*0012*/ 	.short	0x0010
        /*0014*/ 	.byte	0x00, 0xf0, 0x11, 0x00


	//----- nvinfo : EIATTR_KPARAM_INFO
	.align		4
.L_11:
        /*0018*/ 	.byte	0x04, 0x17
        /*001a*/ 	.short	(.L_13 - .L_12)
.L_12:
        /*001c*/ 	.word	0x00000000
        /*0020*/ 	.short	0x0001
        /*0022*/ 	.short	0x0008
        /*0024*/ 	.byte	0x00, 0xf4, 0x21, 0x00


	//----- nvinfo : EIATTR_KPARAM_INFO
	.align		4
.L_13:
        /*0028*/ 	.byte	0x04, 0x17
        /*002a*/ 	.short	(.L_15 - .L_14)
.L_14:
        /*002c*/ 	.word	0x00000000
        /*0030*/ 	.short	0x0000
        /*0032*/ 	.short	0x0000
        /*0034*/ 	.byte	0x00, 0xf4, 0x21, 0x00


	//----- nvinfo : EIATTR_SPARSE_MMA_MASK
	.align		4
.L_15:
        /*0038*/ 	.byte	0x03, 0x50
        /*003a*/ 	.short	0x0000


	//----- nvinfo : EIATTR_MAXREG_COUNT
	.align		4
        /*003c*/ 	.byte	0x03, 0x1b
        /*003e*/ 	.short	0x00ff


	//----- nvinfo : EIATTR_EXIT_INSTR_OFFSETS
	.align		4
        /*0040*/ 	.byte	0x04, 0x1c
        /*0042*/ 	.short	(.L_17 - .L_16)


	//   ....[0]....
.L_16:
        /*0044*/ 	.word	0x000002d0


	//----- nvinfo : EIATTR_REQNTID
	.align		4
.L_17:
        /*0048*/ 	.byte	0x04, 0x10
        /*004a*/ 	.short	(.L_19 - .L_18)
.L_18:
        /*004c*/ 	.word	0x00000080
        /*0050*/ 	.word	0x00000001
        /*0054*/ 	.word	0x00000001


	//----- nvinfo : EIATTR_CBANK_PARAM_SIZE
	.align		4
.L_19:
        /*0058*/ 	.byte	0x03, 0x19
        /*005a*/ 	.short	0x0014


	//----- nvinfo : EIATTR_PARAM_CBANK
	.align		4
        /*005c*/ 	.byte	0x04, 0x0a
        /*005e*/ 	.short	(.L_21 - .L_20)
	.align		4
.L_20:
        /*0060*/ 	.word	index@(.nv.constant0.triton_poi_fused_convolution_relu_10)
        /*0064*/ 	.short	0x0210
        /*0066*/ 	.short	0x0014


	//----- nvinfo : EIATTR_SW_WAR
	.align		4
.L_21:
        /*0068*/ 	.byte	0x04, 0x36
        /*006a*/ 	.short	(.L_23 - .L_22)
.L_22:
        /*006c*/ 	.word	0x00000008
.L_23:


//--------------------- .nv.callgraph             --------------------------
	.section	.nv.callgraph,"",@"SHT_CUDA_CALLGRAPH"
	.align	4
	.sectionentsize	8
	.align		4
        /*0000*/ 	.word	0x00000000
	.align		4
        /*0004*/ 	.word	0xffffffff
	.align		4
        /*0008*/ 	.word	0x00000000
	.align		4
        /*000c*/ 	.word	0xfffffffe
	.align		4
        /*0010*/ 	.word	0x00000000
	.align		4
        /*0014*/ 	.word	0xfffffffd
	.align		4
        /*0018*/ 	.word	0x00000000
	.align		4
        /*001c*/ 	.word	0xfffffffc


//--------------------- .text.triton_poi_fused_convolution_relu_10 --------------------------
	.section	.text.triton_poi_fused_convolution_relu_10,"ax",@progbits
	.align	128
        .global         triton_poi_fused_convolution_relu_10
        .type           triton_poi_fused_convolution_relu_10,@function
        .size           triton_poi_fused_convolution_relu_10,(.L_x_1 - triton_poi_fused_convolution_relu_10)
        .other          triton_poi_fused_convolution_relu_10,@"STO_CUDA_ENTRY STV_DEFAULT"
triton_poi_fused_convolution_relu_10:
.text.triton_poi_fused_convolution_relu_10:
[----:B------:R-:W-:Y:S01]  /*0000*/  LDC R1, c[0x0][0x28] ;  /* 0x00000a00ff017b82 */ /* 0x000fe20000000800 */
[----:B------:R-:W1:Y:S07]  /*0010*/  S2R R0, SR_TID.X ;  /* 0x0000000000007919 */ /* 0x000e6e0000002100 */
[----:B------:R-:W2:Y:S01]  /*0020*/  LDC.64 R4, c[0x0][0x218] ;  /* 0x00008600ff047b82 */ /* 0x000ea20000000a00 */
[----:B------:R-:W-:Y:S01]  /*0030*/  ULDC.64 UR4, c[0x0][0x208] ;  /* 0x0000820000047ab9 */ /* 0x000fe20000000a00 */
[----:B------:R-:W3:Y:S06]  /*0040*/  S2R R7, SR_CTAID.X ;  /* 0x0000000000077919 */ /* 0x000eec0000002500 */
[----:B------:R-:W4:Y:S01]  /*0050*/  LDC.64 R2, c[0x0][0x210] ;  /* 0x00008400ff027b82 */ /* 0x000f220000000a00 */
[----:B-1----:R-:W-:Y:S01]  /*0060*/  IMAD.SHL.U32 R0, R0, 0x4, RZ ;  /* 0x0000000400007824 */ /* 0x002fe200078e00ff */
[----:B---3--:R-:W-:-:S04]  /*0070*/  SHF.R.S32.HI R6, RZ, 0x15, R7 ;  /* 0x00000015ff067819 */ /* 0x008fc80000011407 */
[----:B------:R-:W-:-:S05]  /*0080*/  LOP3.LUT R0, R0, 0x1fc, RZ, 0xc0, !PT ;  /* 0x000001fc00007812 */ /* 0x000fca00078ec0ff */
[----:B------:R-:W-:Y:S01]  /*0090*/  IMAD R7, R7, 0x400, R0 ;  /* 0x0000040007077824 */ /* 0x000fe200078e0200 */
[----:B------:R-:W-:-:S03]  /*00a0*/  SGXT R0, R6, 0x1 ;  /* 0x000000010600781a */ /* 0x000fc60000000200 */
[----:B----4-:R-:W-:Y:S01]  /*00b0*/  IMAD.WIDE R2, R7, 0x4, R2 ;  /* 0x0000000407027825 */ /* 0x010fe200078e0202 */
[----:B------:R-:W-:-:S04]  /*00c0*/  LEA.HI R0, R0, R7, RZ, 0x6 ;  /* 0x0000000700007211 */ /* 0x000fc800078f30ff */
[----:B------:R-:W-:Y:S01]  /*00d0*/  LOP3.LUT R0, R0, 0xffffffc0, RZ, 0xc0, !PT ;  /* 0xffffffc000007812 */ /* 0x000fe200078ec0ff */
[----:B------:R-:W3:Y:S04]  /*00e0*/  LDG.E.128 R12, desc[UR4][R2.64+0x800] ;  /* 0x00080004020c7981 */ /* 0x000ee8000c1e1d00 */
[----:B------:R-:W-:-:S04]  /*00f0*/  IMAD.IADD R9, R7, 0x1, -R0 ;  /* 0x0000000107097824 */ /* 0x000fc800078e0a00 */
[----:B--2---:R-:W-:Y:S02]  /*0100*/  IMAD.WIDE R4, R9, 0x4, R4 ;  /* 0x0000000409047825 */ /* 0x004fe400078e0204 */
[----:B------:R-:W2:Y:S04]  /*0110*/  LDG.E.128 R8, desc[UR4][R2.64] ;  /* 0x0000000402087981 */ /* 0x000ea8000c1e1d00 */
[----:B------:R-:W3:Y:S02]  /*0120*/  LDG.E.EL.128 R4, desc[UR4][R4.64] ;  /* 0x0000000404047981 */ /* 0x000ee4000c2e1d00 */
[CC--:B---3--:R-:W-:Y:S01]  /*0130*/  FSETP.GEU.AND P6, PT, R12.reuse, -R4.reuse, PT ;  /* 0x800000040c00720b */ /* 0x0c8fe20003fce000 */
[--C-:B------:R-:W-:Y:S01]  /*0140*/  FADD R12, R12, R4.reuse ;  /* 0x000000040c0c7221 */ /* 0x100fe20000000000 */
[C---:B--2---:R-:W-:Y:S01]  /*0150*/  FSETP.GEU.AND P2, PT, R8.reuse, -R4, PT ;  /* 0x800000040800720b */ /* 0x044fe20003f4e000 */
[----:B------:R-:W-:Y:S01]  /*0160*/  FADD R8, R8, R4 ;  /* 0x0000000408087221 */ /* 0x000fe20000000000 */
[----:B------:R-:W-:-:S02]  /*0170*/  FSETP.GEU.AND P5, PT, R13, -R5, PT ;  /* 0x800000050d00720b */ /* 0x000fc40003fae000 */
[----:B------:R-:W-:Y:S01]  /*0180*/  SEL R4, R12, RZ, P6 ;  /* 0x000000ff0c047207 */ /* 0x000fe20003000000 */
[----:B------:R-:W-:Y:S01]  /*0190*/  FADD R13, R13, R5 ;  /* 0x000000050d0d7221 */ /* 0x000fe20000000000 */
[CC--:B------:R-:W-:Y:S01]  /*01a0*/  FSETP.GEU.AND P4, PT, R14.reuse, -R6.reuse, PT ;  /* 0x800000060e00720b */ /* 0x0c0fe20003f8e000 */
[--C-:B------:R-:W-:Y:S01]  /*01b0*/  FADD R14, R14, R6.reuse ;  /* 0x000000060e0e7221 */ /* 0x100fe20000000000 */
[C---:B------:R-:W-:Y:S01]  /*01c0*/  FSETP.GEU.AND P3, PT, R15.reuse, -R7, PT ;  /* 0x800000070f00720b */ /* 0x040fe20003f6e000 */
[----:B------:R-:W-:Y:S01]  /*01d0*/  FADD R15, R15, R7 ;  /* 0x000000070f0f7221 */ /* 0x000fe20000000000 */
[C---:B------:R-:W-:Y:S01]  /*01e0*/  FSETP.GEU.AND P1, PT, R9.reuse, -R5, PT ;  /* 0x800000050900720b */ /* 0x040fe20003f2e000 */
[----:B------:R-:W-:Y:S01]  /*01f0*/  FADD R9, R9, R5 ;  /* 0x0000000509097221 */ /* 0x000fe20000000000 */
[C---:B------:R-:W-:Y:S01]  /*0200*/  FSETP.GEU.AND P0, PT, R10.reuse, -R6, PT ;  /* 0x800000060a00720b */ /* 0x040fe20003f0e000 */
[----:B------:R-:W-:Y:S01]  /*0210*/  FADD R10, R10, R6 ;  /* 0x000000060a0a7221 */ /* 0x000fe20000000000 */
[C---:B------:R-:W-:Y:S01]  /*0220*/  FSETP.GEU.AND P6, PT, R11.reuse, -R7, PT ;  /* 0x800000070b00720b */ /* 0x040fe20003fce000 */
[----:B------:R-:W-:Y:S01]  /*0230*/  FADD R11, R11, R7 ;  /* 0x000000070b0b7221 */ /* 0x000fe20000000000 */
[----:B------:R-:W-:-:S02]  /*0240*/  SEL R5, R13, RZ, P5 ;  /* 0x000000ff0d057207 */ /* 0x000fc40002800000 */
[----:B------:R-:W-:Y:S02]  /*0250*/  SEL R6, R14, RZ, P4 ;  /* 0x000000ff0e067207 */ /* 0x000fe40002000000 */
[----:B------:R-:W-:Y:S02]  /*0260*/  SEL R7, R15, RZ, P3 ;  /* 0x000000ff0f077207 */ /* 0x000fe40001800000 */
[----:B------:R-:W-:Y:S02]  /*0270*/  SEL R8, R8, RZ, P2 ;  /* 0x000000ff08087207 */ /* 0x000fe40001000000 */
[----:B------:R-:W-:Y:S02]  /*0280*/  SEL R9, R9, RZ, P1 ;  /* 0x000000ff09097207 */ /* 0x000fe40000800000 */
[----:B------:R-:W-:Y:S02]  /*0290*/  SEL R10, R10, RZ, P0 ;  /* 0x000000ff0a0a7207 */ /* 0x000fe40000000000 */
[----:B------:R-:W-:Y:S01]  /*02a0*/  SEL R11, R11, RZ, P6 ;  /* 0x000000ff0b0b7207 */ /* 0x000fe20003000000 */
[----:B------:R-:W-:Y:S04]  /*02b0*/  STG.E.128 desc[UR4][R2.64+0x800], R4 ;  /* 0x0008000402007986 */ /* 0x000fe8000c101d04 */
[----:B------:R-:W-:Y:S01]  /*02c0*/  STG.E.128 desc[UR4][R2.64], R8 ;  /* 0x0000000802007986 */ /* 0x000fe2000c101d04 */
[----:B------:R-:W-:Y:S05]  /*02d0*/  EXIT ;  /* 0x000000000000794d */ /* 0x000fea0003800000 */
.L_x_0:
[----:B------:R-:W-:-:S00]  /*02e0*/  BRA `(.L_x_0) ;  /* 0xfffffffc00fc7947 */ /* 0x000fc0000383ffff */
[----:B------:R-:W-:-:S00]  /*02f0*/  NOP ;  /* 0x0000000000007918 */ /* 0x000fc00000000000 */
        /* <DEDUP_REMOVED lines=8> */
.L_x_1:


//--------------------- .nv.constant0.triton_poi_fused_convolution_relu_10 --------------------------
	.section	.nv.constant0.triton_poi_fused_convolution_relu_10,"a",@progbits
	.sectionflags	@""
	.align	4
.nv.constant0.triton_poi_fused_convolution_relu_10:
	.zero		548
